//
// Generated by NVIDIA NVVM Compiler
//
// Compiler Build ID: CL-36424714
// Cuda compilation tools, release 13.0, V13.0.88
// Based on NVVM 20.0.0
//

.version 9.0
.target sm_100
.address_size 64

	// .globl	_Z18mult_matrizxmatrizPlS_S_iii

.visible .entry _Z18mult_matrizxmatrizPlS_S_iii(
	.param .u64 .ptr .align 1 _Z18mult_matrizxmatrizPlS_S_iii_param_0,
	.param .u64 .ptr .align 1 _Z18mult_matrizxmatrizPlS_S_iii_param_1,
	.param .u64 .ptr .align 1 _Z18mult_matrizxmatrizPlS_S_iii_param_2,
	.param .u32 _Z18mult_matrizxmatrizPlS_S_iii_param_3,
	.param .u32 _Z18mult_matrizxmatrizPlS_S_iii_param_4,
	.param .u32 _Z18mult_matrizxmatrizPlS_S_iii_param_5
)
{
	.reg .pred 	%p<10>;
	.reg .b32 	%r<34>;
	.reg .b64 	%rd<109>;

	ld.param.u64 	%rd14, [_Z18mult_matrizxmatrizPlS_S_iii_param_0];
	ld.param.u64 	%rd15, [_Z18mult_matrizxmatrizPlS_S_iii_param_1];
	ld.param.u64 	%rd16, [_Z18mult_matrizxmatrizPlS_S_iii_param_2];
	ld.param.u32 	%r18, [_Z18mult_matrizxmatrizPlS_S_iii_param_4];
	ld.param.u32 	%r19, [_Z18mult_matrizxmatrizPlS_S_iii_param_5];
	cvta.to.global.u64 	%rd1, %rd15;
	cvta.to.global.u64 	%rd2, %rd14;
	cvta.to.global.u64 	%rd17, %rd16;
	mov.u32 	%r1, %tid.y;
	mov.u32 	%r2, %tid.x;
	mad.lo.s32 	%r20, %r19, %r1, %r2;
	mul.wide.s32 	%rd18, %r20, 8;
	add.s64 	%rd3, %rd17, %rd18;
	mov.b64 	%rd19, 0;
	st.global.u64 	[%rd3], %rd19;
	setp.lt.s32 	%p1, %r18, 1;
	@%p1 bra 	$L__BB0_12;
	mul.lo.s32 	%r3, %r18, %r1;
	and.b32  	%r4, %r18, 7;
	setp.lt.u32 	%p2, %r18, 8;
	mov.b32 	%r32, 0;
	mov.b64 	%rd106, 0;
	@%p2 bra 	$L__BB0_4;
	and.b32  	%r32, %r18, 2147483640;
	neg.s32 	%r30, %r32;
	shl.b32 	%r7, %r19, 3;
	mul.wide.u32 	%rd22, %r3, 8;
	add.s64 	%rd23, %rd22, %rd2;
	add.s64 	%rd104, %rd23, 32;
	mov.b64 	%rd106, 0;
	mul.wide.s32 	%rd30, %r19, 8;
	mov.u32 	%r29, %r2;
$L__BB0_3:
	.pragma "nounroll";
	ld.global.u64 	%rd24, [%rd104+-32];
	mul.wide.s32 	%rd25, %r29, 8;
	add.s64 	%rd26, %rd1, %rd25;
	ld.global.u64 	%rd27, [%rd26];
	mad.lo.s64 	%rd28, %rd27, %rd24, %rd106;
	st.global.u64 	[%rd3], %rd28;
	ld.global.u64 	%rd29, [%rd104+-24];
	add.s64 	%rd31, %rd26, %rd30;
	ld.global.u64 	%rd32, [%rd31];
	mad.lo.s64 	%rd33, %rd32, %rd29, %rd28;
	st.global.u64 	[%rd3], %rd33;
	ld.global.u64 	%rd34, [%rd104+-16];
	add.s64 	%rd35, %rd31, %rd30;
	ld.global.u64 	%rd36, [%rd35];
	mad.lo.s64 	%rd37, %rd36, %rd34, %rd33;
	st.global.u64 	[%rd3], %rd37;
	ld.global.u64 	%rd38, [%rd104+-8];
	add.s64 	%rd39, %rd35, %rd30;
	ld.global.u64 	%rd40, [%rd39];
	mad.lo.s64 	%rd41, %rd40, %rd38, %rd37;
	st.global.u64 	[%rd3], %rd41;
	ld.global.u64 	%rd42, [%rd104];
	add.s64 	%rd43, %rd39, %rd30;
	ld.global.u64 	%rd44, [%rd43];
	mad.lo.s64 	%rd45, %rd44, %rd42, %rd41;
	st.global.u64 	[%rd3], %rd45;
	ld.global.u64 	%rd46, [%rd104+8];
	add.s64 	%rd47, %rd43, %rd30;
	ld.global.u64 	%rd48, [%rd47];
	mad.lo.s64 	%rd49, %rd48, %rd46, %rd45;
	st.global.u64 	[%rd3], %rd49;
	ld.global.u64 	%rd50, [%rd104+16];
	add.s64 	%rd51, %rd47, %rd30;
	ld.global.u64 	%rd52, [%rd51];
	mad.lo.s64 	%rd53, %rd52, %rd50, %rd49;
	st.global.u64 	[%rd3], %rd53;
	ld.global.u64 	%rd54, [%rd104+24];
	add.s64 	%rd55, %rd51, %rd30;
	ld.global.u64 	%rd56, [%rd55];
	mad.lo.s64 	%rd106, %rd56, %rd54, %rd53;
	st.global.u64 	[%rd3], %rd106;
	add.s32 	%r30, %r30, 8;
	add.s32 	%r29, %r29, %r7;
	add.s64 	%rd104, %rd104, 64;
	setp.ne.s32 	%p3, %r30, 0;
	@%p3 bra 	$L__BB0_3;
$L__BB0_4:
	setp.eq.s32 	%p4, %r4, 0;
	@%p4 bra 	$L__BB0_12;
	and.b32  	%r13, %r18, 3;
	setp.lt.u32 	%p5, %r4, 4;
	@%p5 bra 	$L__BB0_7;
	add.s32 	%r22, %r32, %r3;
	mul.wide.u32 	%rd57, %r22, 8;
	add.s64 	%rd58, %rd2, %rd57;
	ld.global.u64 	%rd59, [%rd58];
	mad.lo.s32 	%r23, %r32, %r19, %r2;
	mul.wide.s32 	%rd60, %r23, 8;
	add.s64 	%rd61, %rd1, %rd60;
	ld.global.u64 	%rd62, [%rd61];
	mad.lo.s64 	%rd63, %rd62, %rd59, %rd106;
	st.global.u64 	[%rd3], %rd63;
	cvt.u64.u32 	%rd64, %r3;
	cvt.u64.u32 	%rd65, %r32;
	add.s64 	%rd66, %rd65, %rd64;
	shl.b64 	%rd67, %rd66, 3;
	add.s64 	%rd68, %rd2, %rd67;
	ld.global.u64 	%rd69, [%rd68+8];
	mul.wide.s32 	%rd70, %r19, 8;
	add.s64 	%rd71, %rd61, %rd70;
	ld.global.u64 	%rd72, [%rd71];
	mad.lo.s64 	%rd73, %rd72, %rd69, %rd63;
	st.global.u64 	[%rd3], %rd73;
	ld.global.u64 	%rd74, [%rd68+16];
	add.s64 	%rd75, %rd71, %rd70;
	ld.global.u64 	%rd76, [%rd75];
	mad.lo.s64 	%rd77, %rd76, %rd74, %rd73;
	st.global.u64 	[%rd3], %rd77;
	ld.global.u64 	%rd78, [%rd68+24];
	add.s64 	%rd79, %rd75, %rd70;
	ld.global.u64 	%rd80, [%rd79];
	mad.lo.s64 	%rd106, %rd80, %rd78, %rd77;
	st.global.u64 	[%rd3], %rd106;
	add.s32 	%r32, %r32, 4;
$L__BB0_7:
	setp.eq.s32 	%p6, %r13, 0;
	@%p6 bra 	$L__BB0_12;
	setp.eq.s32 	%p7, %r13, 1;
	@%p7 bra 	$L__BB0_10;
	add.s32 	%r24, %r32, %r3;
	mul.wide.u32 	%rd81, %r24, 8;
	add.s64 	%rd82, %rd2, %rd81;
	ld.global.u64 	%rd83, [%rd82];
	mad.lo.s32 	%r25, %r32, %r19, %r2;
	mul.wide.s32 	%rd84, %r25, 8;
	add.s64 	%rd85, %rd1, %rd84;
	ld.global.u64 	%rd86, [%rd85];
	mad.lo.s64 	%rd87, %rd86, %rd83, %rd106;
	st.global.u64 	[%rd3], %rd87;
	cvt.u64.u32 	%rd88, %r3;
	cvt.u64.u32 	%rd89, %r32;
	add.s64 	%rd90, %rd89, %rd88;
	shl.b64 	%rd91, %rd90, 3;
	add.s64 	%rd92, %rd2, %rd91;
	ld.global.u64 	%rd93, [%rd92+8];
	mul.wide.s32 	%rd94, %r19, 8;
	add.s64 	%rd95, %rd85, %rd94;
	ld.global.u64 	%rd96, [%rd95];
	mad.lo.s64 	%rd106, %rd96, %rd93, %rd87;
	st.global.u64 	[%rd3], %rd106;
	add.s32 	%r32, %r32, 2;
$L__BB0_10:
	and.b32  	%r26, %r18, 1;
	setp.eq.b32 	%p8, %r26, 1;
	not.pred 	%p9, %p8;
	@%p9 bra 	$L__BB0_12;
	add.s32 	%r27, %r32, %r3;
	mul.wide.u32 	%rd97, %r27, 8;
	add.s64 	%rd98, %rd2, %rd97;
	ld.global.u64 	%rd99, [%rd98];
	mad.lo.s32 	%r28, %r32, %r19, %r2;
	mul.wide.s32 	%rd100, %r28, 8;
	add.s64 	%rd101, %rd1, %rd100;
	ld.global.u64 	%rd102, [%rd101];
	mad.lo.s64 	%rd103, %rd102, %rd99, %rd106;
	st.global.u64 	[%rd3], %rd103;
$L__BB0_12:
	ret;

}


// ===== COMPILED SASS (sm_100) =====

	.target	sm_100

	.elftype	@"ET_EXEC"


//--------------------- .note.nv.tkinfo           --------------------------
	.section	.note.nv.tkinfo,"",@"SHT_NOTE"
	.sectionflags	@"SHF_NOTE_NV_TKINFO"
	.tkinfo
        /*0018*/ 	.word	0x00000002
        /*0030*/ 	.string	""
        /*0030*/ 	.string	"ptxas"
        /*0030*/ 	.string	"Cuda compilation tools, release 13.0, V13.0.88"
        /*0030*/ 	.string	"Build cuda_13.0.r13.0/compiler.36424714_0"
        /*0030*/ 	.string	"-arch sm_100 -m 64 "



//--------------------- .note.nv.cuinfo           --------------------------
	.section	.note.nv.cuinfo,"",@"SHT_NOTE"
	.sectionflags	@"SHF_NOTE_NV_CUINFO"
        /*0018*/ 	.short	0x0002
        /*001a*/ 	.short	0x0064
        /*001c*/ 	.short	0x0082
	.zero		2


//--------------------- .nv.info                  --------------------------
	.section	.nv.info,"",@"SHT_CUDA_INFO"
	.align	4


	//----- nvinfo : EIATTR_REGCOUNT
	.align		4
        /*0000*/ 	.byte	0x04, 0x2f
        /*0002*/ 	.short	(.L_1 - .L_0)
	.align		4
.L_0:
        /*0004*/ 	.word	index@(_Z18mult_matrizxmatrizPlS_S_iii)
        /*0008*/ 	.word	0x0000001e


	//----- nvinfo : EIATTR_FRAME_SIZE
	.align		4
.L_1:
        /*000c*/ 	.byte	0x04, 0x11
        /*000e*/ 	.short	(.L_3 - .L_2)
	.align		4
.L_2:
        /*0010*/ 	.word	index@(_Z18mult_matrizxmatrizPlS_S_iii)
        /*0014*/ 	.word	0x00000000


	//----- nvinfo : EIATTR_MIN_STACK_SIZE
	.align		4
.L_3:
        /*0018*/ 	.byte	0x04, 0x12
        /*001a*/ 	.short	(.L_5 - .L_4)
	.align		4
.L_4:
        /*001c*/ 	.word	index@(_Z18mult_matrizxmatrizPlS_S_iii)
        /*0020*/ 	.word	0x00000000
.L_5:


//--------------------- .nv.compat                --------------------------
	.section	.nv.compat,"",@"SHT_CUDA_COMPAT_INFO"
	.align	4
        /*0000*/ 	.byte	0x02, 0x09, 0x00, 0x00, 0x02, 0x02, 0x01, 0x00, 0x02, 0x05, 0x05, 0x00, 0x03, 0x07, 0x01, 0x01
        /*0010*/ 	.byte	0x02, 0x03, 0x00, 0x00, 0x02, 0x06, 0x01, 0x00, 0x04, 0x0b, 0x08, 0x00, 0x09, 0x00, 0x00, 0x00
        /*0020*/ 	.byte	0x00, 0x00, 0x00, 0x00


//--------------------- .nv.info._Z18mult_matrizxmatrizPlS_S_iii --------------------------
	.section	.nv.info._Z18mult_matrizxmatrizPlS_S_iii,"",@"SHT_CUDA_INFO"
	.sectionflags	@""
	.align	4


	//----- nvinfo : EIATTR_CUDA_API_VERSION
	.align		4
        /*0000*/ 	.byte	0x04, 0x37
        /*0002*/ 	.short	(.L_7 - .L_6)
.L_6:
        /*0004*/ 	.word	0x00000082


	//----- nvinfo : EIATTR_KPARAM_INFO
	.align		4
.L_7:
        /*0008*/ 	.byte	0x04, 0x17
        /*000a*/ 	.short	(.L_9 - .L_8)
.L_8:
        /*000c*/ 	.word	0x00000000
        /*0010*/ 	.short	0x0005
        /*0012*/ 	.short	0x0020
        /*0014*/ 	.byte	0x00, 0xf0, 0x11, 0x00


	//----- nvinfo : EIATTR_KPARAM_INFO
	.align		4
.L_9:
        /*0018*/ 	.byte	0x04, 0x17
        /*001a*/ 	.short	(.L_11 - .L_10)
.L_10:
        /*001c*/ 	.word	0x00000000
        /*0020*/ 	.short	0x0004
        /*0022*/ 	.short	0x001c
        /*0024*/ 	.byte	0x00, 0xf0, 0x11, 0x00


	//----- nvinfo : EIATTR_KPARAM_INFO
	.align		4
.L_11:
        /*0028*/ 	.byte	0x04, 0x17
        /*002a*/ 	.short	(.L_13 - .L_12)
.L_12:
        /*002c*/ 	.word	0x00000000
        /*0030*/ 	.short	0x0003
        /*0032*/ 	.short	0x0018
        /*0034*/ 	.byte	0x00, 0xf0, 0x11, 0x00


	//----- nvinfo : EIATTR_KPARAM_INFO
	.align		4
.L_13:
        /*0038*/ 	.byte	0x04, 0x17
        /*003a*/ 	.short	(.L_15 - .L_14)
.L_14:
        /*003c*/ 	.word	0x00000000
        /*0040*/ 	.short	0x0002
        /*0042*/ 	.short	0x0010
        /*0044*/ 	.byte	0x00, 0xf5, 0x21, 0x00


	//----- nvinfo : EIATTR_KPARAM_INFO
	.align		4
.L_15:
        /*0048*/ 	.byte	0x04, 0x17
        /*004a*/ 	.short	(.L_17 - .L_16)
.L_16:
        /*004c*/ 	.word	0x00000000
        /*0050*/ 	.short	0x0001
        /*0052*/ 	.short	0x0008
        /*0054*/ 	.byte	0x00, 0xf5, 0x21, 0x00


	//----- nvinfo : EIATTR_KPARAM_INFO
	.align		4
.L_17:
        /*0058*/ 	.byte	0x04, 0x17
        /*005a*/ 	.short	(.L_19 - .L_18)
.L_18:
        /*005c*/ 	.word	0x00000000
        /*0060*/ 	.short	0x0000
        /*0062*/ 	.short	0x0000
        /*0064*/ 	.byte	0x00, 0xf5, 0x21, 0x00


	//----- nvinfo : EIATTR_SPARSE_MMA_MASK
	.align		4
.L_19:
        /*0068*/ 	.byte	0x03, 0x50
        /*006a*/ 	.short	0x0000


	//----- nvinfo : EIATTR_MAXREG_COUNT
	.align		4
        /*006c*/ 	.byte	0x03, 0x1b
        /*006e*/ 	.short	0x00ff


	//----- nvinfo : EIATTR_MERCURY_ISA_VERSION
	.align		4
        /*0070*/ 	.byte	0x03, 0x5f
        /*0072*/ 	.short	0x0101


	//----- nvinfo : EIATTR_VRC_CTA_INIT_COUNT
	.align		4
        /*0074*/ 	.byte	0x02, 0x4a
	.zero		1
	.zero		1


	//----- nvinfo : EIATTR_EXIT_INSTR_OFFSETS
	.align		4
        /*0078*/ 	.byte	0x04, 0x1c
        /*007a*/ 	.short	(.L_21 - .L_20)


	//   ....[0]....
.L_20:
        /*007c*/ 	.word	0x000000b0


	//   ....[1]....
        /*0080*/ 	.word	0x00000640


	//   ....[2]....
        /*0084*/ 	.word	0x00000990


	//   ....[3]....
        /*0088*/ 	.word	0x00000bc0


	//   ....[4]....
        /*008c*/ 	.word	0x00000ca0


	//----- nvinfo : EIATTR_CBANK_PARAM_SIZE
	.align		4
.L_21:
        /*0090*/ 	.byte	0x03, 0x19
        /*0092*/ 	.short	0x0024


	//----- nvinfo : EIATTR_PARAM_CBANK
	.align		4
        /*0094*/ 	.byte	0x04, 0x0a
        /*0096*/ 	.short	(.L_23 - .L_22)
	.align		4
.L_22:
        /*0098*/ 	.word	index@(.nv.constant0._Z18mult_matrizxmatrizPlS_S_iii)
        /*009c*/ 	.short	0x0380
        /*009e*/ 	.short	0x0024


	//----- nvinfo : EIATTR_SW_WAR
	.align		4
.L_23:
        /*00a0*/ 	.byte	0x04, 0x36
        /*00a2*/ 	.short	(.L_25 - .L_24)
.L_24:
        /*00a4*/ 	.word	0x00000008
.L_25:


//--------------------- .nv.callgraph             --------------------------
	.section	.nv.callgraph,"",@"SHT_CUDA_CALLGRAPH"
	.align	4
	.sectionentsize	8
	.align		4
        /*0000*/ 	.word	0x00000000
	.align		4
        /*0004*/ 	.word	0xffffffff
	.align		4
        /*0008*/ 	.word	0x00000000
	.align		4
        /*000c*/ 	.word	0xfffffffe
	.align		4
        /*0010*/ 	.word	0x00000000
	.align		4
        /*0014*/ 	.word	0xfffffffd
	.align		4
        /*0018*/ 	.word	0x00000000
	.align		4
        /*001c*/ 	.word	0xfffffffc


//--------------------- .text._Z18mult_matrizxmatrizPlS_S_iii --------------------------
	.section	.text._Z18mult_matrizxmatrizPlS_S_iii,"ax",@progbits
	.align	128
        .global         _Z18mult_matrizxmatrizPlS_S_iii
        .type           _Z18mult_matrizxmatrizPlS_S_iii,@function
        .size           _Z18mult_matrizxmatrizPlS_S_iii,(.L_x_5 - _Z18mult_matrizxmatrizPlS_S_iii)
        .other          _Z18mult_matrizxmatrizPlS_S_iii,@"STO_CUDA_ENTRY STV_DEFAULT"
_Z18mult_matrizxmatrizPlS_S_iii:
.text._Z18mult_matrizxmatrizPlS_S_iii:
[----:B------:R-:W-:Y:S01]  /*0000*/  LDC R1, c[0x0][0x37c] ;  /* 0x0000df00ff017b82 */ /* 0x000fe20000000800 */
[----:B------:R-:W0:Y:S07]  /*0010*/  S2R R7, SR_TID.Y ;  /* 0x0000000000077919 */ /* 0x000e2e0000002200 */
[----:B------:R-:W1:Y:S01]  /*0020*/  LDC R2, c[0x0][0x39c] ;  /* 0x0000e700ff027b82 */ /* 0x000e620000000800 */
[----:B------:R-:W2:Y:S01]  /*0030*/  LDCU.64 UR4, c[0x0][0x358] ;  /* 0x00006b00ff0477ac */ /* 0x000ea20008000a00 */
[----:B------:R-:W0:Y:S06]  /*0040*/  S2R R0, SR_TID.X ;  /* 0x0000000000007919 */ /* 0x000e2c0000002100 */
[----:B------:R-:W0:Y:S08]  /*0050*/  LDC R3, c[0x0][0x3a0] ;  /* 0x0000e800ff037b82 */ /* 0x000e300000000800 */
[----:B------:R-:W3:Y:S01]  /*0060*/  LDC.64 R10, c[0x0][0x390] ;  /* 0x0000e400ff0a7b82 */ /* 0x000ee20000000a00 */
[----:B-1----:R-:W-:Y:S01]  /*0070*/  ISETP.GE.AND P0, PT, R2, 0x1, PT ;  /* 0x000000010200780c */ /* 0x002fe20003f06270 */
[----:B0-----:R-:W-:-:S04]  /*0080*/  IMAD R5, R7, R3, R0 ;  /* 0x0000000307057224 */ /* 0x001fc800078e0200 */
[----:B---3--:R-:W-:-:S05]  /*0090*/  IMAD.WIDE R10, R5, 0x8, R10 ;  /* 0x00000008050a7825 */ /* 0x008fca00078e020a */
[----:B--2---:R0:W-:Y:S03]  /*00a0*/  STG.E.64 desc[UR4][R10.64], RZ ;  /* 0x000000ff0a007986 */ /* 0x0041e6000c101b04 */
[----:B------:R-:W-:Y:S05]  /*00b0*/  @!P0 EXIT ;  /* 0x000000000000894d */ /* 0x000fea0003800000 */
[C---:B------:R-:W-:Y:S01]  /*00c0*/  ISETP.GE.U32.AND P1, PT, R2.reuse, 0x8, PT ;  /* 0x000000080200780c */ /* 0x040fe20003f26070 */
[----:B------:R-:W-:Y:S01]  /*00d0*/  HFMA2 R6, -RZ, RZ, 0, 0 ;  /* 0x00000000ff067431 */ /* 0x000fe200000001ff */
[----:B------:R-:W-:Y:S01]  /*00e0*/  LOP3.LUT R4, R2, 0x7, RZ, 0xc0, !PT ;  /* 0x0000000702047812 */ /* 0x000fe200078ec0ff */
[----:B------:R-:W-:Y:S01]  /*00f0*/  IMAD R5, R7, R2, RZ ;  /* 0x0000000207057224 */ /* 0x000fe200078e02ff */
[----:B------:R-:W-:Y:S02]  /*0100*/  CS2R R26, SRZ ;  /* 0x00000000001a7805 */ /* 0x000fe4000001ff00 */
[----:B------:R-:W-:-:S07]  /*0110*/  ISETP.NE.AND P0, PT, R4, RZ, PT ;  /* 0x000000ff0400720c */ /* 0x000fce0003f05270 */
[----:B------:R-:W-:Y:S06]  /*0120*/  @!P1 BRA `(.L_x_0) ;  /* 0x0000000400449947 */ /* 0x000fec0003800000 */
[----:B------:R-:W1:Y:S01]  /*0130*/  LDC.64 R6, c[0x0][0x380] ;  /* 0x0000e000ff067b82 */ /* 0x000e620000000a00 */
[----:B------:R-:W-:Y:S02]  /*0140*/  CS2R R26, SRZ ;  /* 0x00000000001a7805 */ /* 0x000fe4000001ff00 */
[----:B------:R-:W-:-:S05]  /*0150*/  MOV R8, R0 ;  /* 0x0000000000087202 */ /* 0x000fca0000000f00 */
[----:B------:R-:W2:Y:S01]  /*0160*/  LDC.64 R12, c[0x0][0x388] ;  /* 0x0000e200ff0c7b82 */ /* 0x000ea20000000a00 */
[----:B-1----:R-:W-:-:S03]  /*0170*/  IMAD.WIDE.U32 R6, R5, 0x8, R6 ;  /* 0x0000000805067825 */ /* 0x002fc600078e0006 */
[----:B------:R-:W-:Y:S02]  /*0180*/  IADD3 R14, P1, PT, R6, 0x20, RZ ;  /* 0x00000020060e7810 */ /* 0x000fe40007f3e0ff */
[----:B------:R-:W-:Y:S02]  /*0190*/  LOP3.LUT R6, R2, 0x7ffffff8, RZ, 0xc0, !PT ;  /* 0x7ffffff802067812 */ /* 0x000fe400078ec0ff */
[----:B------:R-:W-:Y:S02]  /*01a0*/  IADD3.X R15, PT, PT, RZ, R7, RZ, P1, !PT ;  /* 0x00000007ff0f7210 */ /* 0x000fe40000ffe4ff */
[----:B--2---:R-:W-:-:S07]  /*01b0*/  IADD3 R7, PT, PT, -R6, RZ, RZ ;  /* 0x000000ff06077210 */ /* 0x004fce0007ffe1ff */
.L_x_1:
[----:B------:R-:W-:Y:S01]  /*01c0*/  IMAD.WIDE R18, R8, 0x8, R12 ;  /* 0x0000000808127825 */ /* 0x000fe200078e020c */
[----:B--2---:R-:W2:Y:S04]  /*01d0*/  LDG.E.64 R20, desc[UR4][R14.64+-0x20] ;  /* 0xffffe0040e147981 */ /* 0x004ea8000c1e1b00 */
[----:B------:R-:W2:Y:S01]  /*01e0*/  LDG.E.64 R16, desc[UR4][R18.64] ;  /* 0x0000000412107981 */ /* 0x000ea2000c1e1b00 */
[----:B------:R-:W-:-:S04]  /*01f0*/  IMAD.WIDE R24, R3, 0x8, R18 ;  /* 0x0000000803187825 */ /* 0x000fc800078e0212 */
[----:B--2---:R-:W-:Y:S02]  /*0200*/  IMAD R9, R17, R20, RZ ;  /* 0x0000001411097224 */ /* 0x004fe400078e02ff */
[----:B------:R-:W-:-:S04]  /*0210*/  IMAD.WIDE.U32 R26, R20, R16, R26 ;  /* 0x00000010141a7225 */ /* 0x000fc800078e001a */
[----:B------:R-:W-:-:S05]  /*0220*/  IMAD R9, R21, R16, R9 ;  /* 0x0000001015097224 */ /* 0x000fca00078e0209 */
[----:B------:R-:W-:-:S05]  /*0230*/  IADD3 R27, PT, PT, R27, R9, RZ ;  /* 0x000000091b1b7210 */ /* 0x000fca0007ffe0ff */
[----:B------:R1:W-:Y:S04]  /*0240*/  STG.E.64 desc[UR4][R10.64], R26 ;  /* 0x0000001a0a007986 */ /* 0x0003e8000c101b04 */
[----:B------:R-:W2:Y:S04]  /*0250*/  LDG.E.64 R16, desc[UR4][R24.64] ;  /* 0x0000000418107981 */ /* 0x000ea8000c1e1b00 */
[----:B------:R-:W2:Y:S01]  /*0260*/  LDG.E.64 R18, desc[UR4][R14.64+-0x18] ;  /* 0xffffe8040e127981 */ /* 0x000ea2000c1e1b00 */
[----:B------:R-:W-:-:S04]  /*0270*/  IMAD.WIDE R20, R3, 0x8, R24 ;  /* 0x0000000803147825 */ /* 0x000fc800078e0218 */
[----:B--2---:R-:W-:Y:S02]  /*0280*/  IMAD R9, R17, R18, RZ ;  /* 0x0000001211097224 */ /* 0x004fe400078e02ff */
[----:B------:R-:W-:-:S04]  /*0290*/  IMAD.WIDE.U32 R22, R18, R16, R26 ;  /* 0x0000001012167225 */ /* 0x000fc800078e001a */
[----:B------:R-:W-:-:S05]  /*02a0*/  IMAD R9, R19, R16, R9 ;  /* 0x0000001013097224 */ /* 0x000fca00078e0209 */
[----:B------:R-:W-:-:S05]  /*02b0*/  IADD3 R23, PT, PT, R23, R9, RZ ;  /* 0x0000000917177210 */ /* 0x000fca0007ffe0ff */
[----:B------:R2:W-:Y:S04]  /*02c0*/  STG.E.64 desc[UR4][R10.64], R22 ;  /* 0x000000160a007986 */ /* 0x0005e8000c101b04 */
[----:B------:R-:W3:Y:S04]  /*02d0*/  LDG.E.64 R16, desc[UR4][R20.64] ;  /* 0x0000000414107981 */ /* 0x000ee8000c1e1b00 */
[----:B------:R-:W3:Y:S01]  /*02e0*/  LDG.E.64 R18, desc[UR4][R14.64+-0x10] ;  /* 0xfffff0040e127981 */ /* 0x000ee2000c1e1b00 */
[----:B------:R-:W-:-:S04]  /*02f0*/  IMAD.WIDE R24, R3, 0x8, R20 ;  /* 0x0000000803187825 */ /* 0x000fc800078e0214 */
[----:B---3--:R-:W-:Y:S02]  /*0300*/  IMAD R9, R17, R18, RZ ;  /* 0x0000001211097224 */ /* 0x008fe400078e02ff */
[----:B-1----:R-:W-:-:S04]  /*0310*/  IMAD.WIDE.U32 R26, R18, R16, R22 ;  /* 0x00000010121a7225 */ /* 0x002fc800078e0016 */
[----:B------:R-:W-:-:S05]  /*0320*/  IMAD R9, R19, R16, R9 ;  /* 0x0000001013097224 */ /* 0x000fca00078e0209 */
[----:B------:R-:W-:-:S05]  /*0330*/  IADD3 R27, PT, PT, R27, R9, RZ ;  /* 0x000000091b1b7210 */ /* 0x000fca0007ffe0ff */
[----:B------:R1:W-:Y:S04]  /*0340*/  STG.E.64 desc[UR4][R10.64], R26 ;  /* 0x0000001a0a007986 */ /* 0x0003e8000c101b04 */
[----:B------:R-:W3:Y:S04]  /*0350*/  LDG.E.64 R16, desc[UR4][R24.64] ;  /* 0x0000000418107981 */ /* 0x000ee8000c1e1b00 */
[----:B------:R-:W3:Y:S01]  /*0360*/  LDG.E.64 R18, desc[UR4][R14.64+-0x8] ;  /* 0xfffff8040e127981 */ /* 0x000ee2000c1e1b00 */
[----:B------:R-:W-:-:S04]  /*0370*/  IMAD.WIDE R20, R3, 0x8, R24 ;  /* 0x0000000803147825 */ /* 0x000fc800078e0218 */
[----:B---3--:R-:W-:Y:S02]  /*0380*/  IMAD R9, R17, R18, RZ ;  /* 0x0000001211097224 */ /* 0x008fe400078e02ff */
[----:B--2---:R-:W-:-:S04]  /*0390*/  IMAD.WIDE.U32 R22, R18, R16, R26 ;  /* 0x0000001012167225 */ /* 0x004fc800078e001a */
        /* <DEDUP_REMOVED lines=12> */
[----:B------:R-:W3:Y:S02]  /*0460*/  LDG.E.64 R18, desc[UR4][R14.64+0x8] ;  /* 0x000008040e127981 */ /* 0x000ee4000c1e1b00 */
[----:B---3--:R-:W-:-:S02]  /*0470*/  IMAD R9, R17, R18, RZ ;  /* 0x0000001211097224 */ /* 0x008fc400078e02ff */
[----:B--2---:R-:W-:-:S04]  /*0480*/  IMAD.WIDE.U32 R22, R18, R16, R26 ;  /* 0x0000001012167225 */ /* 0x004fc800078e001a */
[----:B------:R-:W-:Y:S02]  /*0490*/  IMAD R9, R19, R16, R9 ;  /* 0x0000001013097224 */ /* 0x000fe400078e0209 */
[----:B------:R-:W-:-:S03]  /*04a0*/  IMAD.WIDE R16, R3, 0x8, R24 ;  /* 0x0000000803107825 */ /* 0x000fc600078e0218 */
[----:B------:R-:W-:-:S05]  /*04b0*/  IADD3 R23, PT, PT, R23, R9, RZ ;  /* 0x0000000917177210 */ /* 0x000fca0007ffe0ff */
[----:B------:R2:W-:Y:S04]  /*04c0*/  STG.E.64 desc[UR4][R10.64], R22 ;  /* 0x000000160a007986 */ /* 0x0005e8000c101b04 */
[----:B------:R-:W3:Y:S04]  /*04d0*/  LDG.E.64 R20, desc[UR4][R16.64] ;  /* 0x0000000410147981 */ /* 0x000ee8000c1e1b00 */
[----:B------:R-:W3:Y:S02]  /*04e0*/  LDG.E.64 R18, desc[UR4][R14.64+0x10] ;  /* 0x000010040e127981 */ /* 0x000ee4000c1e1b00 */
[----:B---3--:R-:W-:-:S02]  /*04f0*/  IMAD R9, R21, R18, RZ ;  /* 0x0000001215097224 */ /* 0x008fc400078e02ff */
[----:B------:R-:W-:-:S04]  /*0500*/  IMAD.WIDE.U32 R24, R18, R20, R22 ;  /* 0x0000001412187225 */ /* 0x000fc800078e0016 */
[----:B------:R-:W-:Y:S02]  /*0510*/  IMAD R9, R19, R20, R9 ;  /* 0x0000001413097224 */ /* 0x000fe400078e0209 */
[----:B------:R-:W-:-:S03]  /*0520*/  IMAD.WIDE R20, R3, 0x8, R16 ;  /* 0x0000000803147825 */ /* 0x000fc600078e0210 */
[----:B------:R-:W-:-:S05]  /*0530*/  IADD3 R25, PT, PT, R25, R9, RZ ;  /* 0x0000000919197210 */ /* 0x000fca0007ffe0ff */
[----:B------:R2:W-:Y:S04]  /*0540*/  STG.E.64 desc[UR4][R10.64], R24 ;  /* 0x000000180a007986 */ /* 0x0005e8000c101b04 */
[----:B------:R-:W3:Y:S04]  /*0550*/  LDG.E.64 R20, desc[UR4][R20.64] ;  /* 0x0000000414147981 */ /* 0x000ee8000c1e1b00 */
[----:B------:R4:W3:Y:S01]  /*0560*/  LDG.E.64 R18, desc[UR4][R14.64+0x18] ;  /* 0x000018040e127981 */ /* 0x0008e2000c1e1b00 */
[----:B------:R-:W-:-:S04]  /*0570*/  IADD3 R7, PT, PT, R7, 0x8, RZ ;  /* 0x0000000807077810 */ /* 0x000fc80007ffe0ff */
[----:B------:R-:W-:Y:S02]  /*0580*/  ISETP.NE.AND P1, PT, R7, RZ, PT ;  /* 0x000000ff0700720c */ /* 0x000fe40003f25270 */
[----:B----4-:R-:W-:Y:S02]  /*0590*/  IADD3 R14, P2, PT, R14, 0x40, RZ ;  /* 0x000000400e0e7810 */ /* 0x010fe40007f5e0ff */
[----:B------:R-:W-:Y:S02]  /*05a0*/  LEA R8, R3, R8, 0x3 ;  /* 0x0000000803087211 */ /* 0x000fe400078e18ff */
[----:B------:R-:W-:Y:S01]  /*05b0*/  IADD3.X R15, PT, PT, RZ, R15, RZ, P2, !PT ;  /* 0x0000000fff0f7210 */ /* 0x000fe200017fe4ff */
[----:B---3--:R-:W-:Y:S02]  /*05c0*/  IMAD R9, R21, R18, RZ ;  /* 0x0000001215097224 */ /* 0x008fe400078e02ff */
[----:B------:R-:W-:-:S04]  /*05d0*/  IMAD.WIDE.U32 R16, R18, R20, R24 ;  /* 0x0000001412107225 */ /* 0x000fc800078e0018 */
[----:B------:R-:W-:-:S05]  /*05e0*/  IMAD R9, R19, R20, R9 ;  /* 0x0000001413097224 */ /* 0x000fca00078e0209 */
[----:B-1----:R-:W-:-:S04]  /*05f0*/  IADD3 R27, PT, PT, R17, R9, RZ ;  /* 0x00000009111b7210 */ /* 0x002fc80007ffe0ff */
[----:B------:R-:W-:Y:S02]  /*0600*/  MOV R17, R27 ;  /* 0x0000001b00117202 */ /* 0x000fe40000000f00 */
[----:B------:R-:W-:-:S03]  /*0610*/  MOV R26, R16 ;  /* 0x00000010001a7202 */ /* 0x000fc60000000f00 */
[----:B------:R2:W-:Y:S01]  /*0620*/  STG.E.64 desc[UR4][R10.64], R16 ;  /* 0x000000100a007986 */ /* 0x0005e2000c101b04 */
[----:B------:R-:W-:Y:S05]  /*0630*/  @P1 BRA `(.L_x_1) ;  /* 0xfffffff800e01947 */ /* 0x000fea000383ffff */
.L_x_0:
[----:B------:R-:W-:Y:S05]  /*0640*/  @!P0 EXIT ;  /* 0x000000000000894d */ /* 0x000fea0003800000 */
[----:B------:R-:W-:Y:S02]  /*0650*/  ISETP.GE.U32.AND P1, PT, R4, 0x4, PT ;  /* 0x000000040400780c */ /* 0x000fe40003f26070 */
[----:B------:R-:W-:-:S04]  /*0660*/  LOP3.LUT R7, R2, 0x3, RZ, 0xc0, !PT ;  /* 0x0000000302077812 */ /* 0x000fc800078ec0ff */
[----:B------:R-:W-:-:S07]  /*0670*/  ISETP.NE.AND P0, PT, R7, RZ, PT ;  /* 0x000000ff0700720c */ /* 0x000fce0003f05270 */
[----:B------:R-:W-:Y:S06]  /*0680*/  @!P1 BRA `(.L_x_2) ;  /* 0x0000000000c09947 */ /* 0x000fec0003800000 */
[----:B------:R-:W1:Y:S01]  /*0690*/  LDC.64 R18, c[0x0][0x380] ;  /* 0x0000e000ff127b82 */ /* 0x000e620000000a00 */
[----:B------:R-:W-:Y:S01]  /*06a0*/  IADD3 R13, PT, PT, R5, R6, RZ ;  /* 0x00000006050d7210 */ /* 0x000fe20007ffe0ff */
[----:B------:R-:W-:Y:S01]  /*06b0*/  IMAD R15, R6, R3, R0 ;  /* 0x00000003060f7224 */ /* 0x000fe200078e0200 */
[----:B------:R-:W3:Y:S05]  /*06c0*/  LDCU.64 UR6, c[0x0][0x380] ;  /* 0x00007000ff0677ac */ /* 0x000eea0008000a00 */
[----:B------:R-:W4:Y:S01]  /*06d0*/  LDC.64 R8, c[0x0][0x388] ;  /* 0x0000e200ff087b82 */ /* 0x000f220000000a00 */
[----:B-1----:R-:W-:-:S05]  /*06e0*/  IMAD.WIDE.U32 R18, R13, 0x8, R18 ;  /* 0x000000080d127825 */ /* 0x002fca00078e0012 */
[----:B------:R-:W5:Y:S01]  /*06f0*/  LDG.E.64 R12, desc[UR4][R18.64] ;  /* 0x00000004120c7981 */ /* 0x000f62000c1e1b00 */
[----:B----4-:R-:W-:-:S05]  /*0700*/  IMAD.WIDE R8, R15, 0x8, R8 ;  /* 0x000000080f087825 */ /* 0x010fca00078e0208 */
[----:B------:R1:W5:Y:S01]  /*0710*/  LDG.E.64 R14, desc[UR4][R8.64] ;  /* 0x00000004080e7981 */ /* 0x000362000c1e1b00 */
[----:B------:R-:W-:Y:S01]  /*0720*/  IADD3 R4, P1, PT, R5, R6, RZ ;  /* 0x0000000605047210 */ /* 0x000fe20007f3e0ff */
[----:B-1----:R-:W-:-:S04]  /*0730*/  IMAD.WIDE R8, R3, 0x8, R8 ;  /* 0x0000000803087825 */ /* 0x002fc800078e0208 */
[----:B-----5:R-:W-:Y:S02]  /*0740*/  IMAD R15, R15, R12, RZ ;  /* 0x0000000c0f0f7224 */ /* 0x020fe400078e02ff */
[----:B--2---:R-:W-:-:S04]  /*0750*/  IMAD.WIDE.U32 R16, R12, R14, R26 ;  /* 0x0000000e0c107225 */ /* 0x004fc800078e001a */
[----:B------:R-:W-:Y:S01]  /*0760*/  IMAD R15, R13, R14, R15 ;  /* 0x0000000e0d0f7224 */ /* 0x000fe200078e020f */
[----:B------:R-:W-:Y:S02]  /*0770*/  IADD3.X R13, PT, PT, RZ, RZ, RZ, P1, !PT ;  /* 0x000000ffff0d7210 */ /* 0x000fe40000ffe4ff */
[C---:B---3--:R-:W-:Y:S02]  /*0780*/  LEA R12, P1, R4.reuse, UR6, 0x3 ;  /* 0x00000006040c7c11 */ /* 0x048fe4000f8218ff */
[----:B------:R-:W-:Y:S02]  /*0790*/  IADD3 R21, PT, PT, R17, R15, RZ ;  /* 0x0000000f11157210 */ /* 0x000fe40007ffe0ff */
[----:B------:R-:W-:Y:S02]  /*07a0*/  MOV R20, R16 ;  /* 0x0000001000147202 */ /* 0x000fe40000000f00 */
[----:B------:R-:W-:-:S03]  /*07b0*/  LEA.HI.X R13, R4, UR7, R13, 0x3, P1 ;  /* 0x00000007040d7c11 */ /* 0x000fc600088f1c0d */
[----:B------:R1:W-:Y:S04]  /*07c0*/  STG.E.64 desc[UR4][R10.64], R20 ;  /* 0x000000140a007986 */ /* 0x0003e8000c101b04 */
[----:B------:R-:W2:Y:S04]  /*07d0*/  LDG.E.64 R18, desc[UR4][R8.64] ;  /* 0x0000000408127981 */ /* 0x000ea8000c1e1b00 */
[----:B------:R-:W2:Y:S02]  /*07e0*/  LDG.E.64 R14, desc[UR4][R12.64+0x8] ;  /* 0x000008040c0e7981 */ /* 0x000ea4000c1e1b00 */
[----:B--2---:R-:W-:-:S02]  /*07f0*/  IMAD R19, R19, R14, RZ ;  /* 0x0000000e13137224 */ /* 0x004fc400078e02ff */
[----:B------:R-:W-:-:S04]  /*0800*/  IMAD.WIDE.U32 R16, R14, R18, R20 ;  /* 0x000000120e107225 */ /* 0x000fc800078e0014 */
[----:B------:R-:W-:Y:S01]  /*0810*/  IMAD R19, R15, R18, R19 ;  /* 0x000000120f137224 */ /* 0x000fe200078e0213 */
[----:B------:R-:W-:Y:S01]  /*0820*/  MOV R22, R16 ;  /* 0x0000001000167202 */ /* 0x000fe20000000f00 */
[----:B------:R-:W-:-:S03]  /*0830*/  IMAD.WIDE R14, R3, 0x8, R8 ;  /* 0x00000008030e7825 */ /* 0x000fc600078e0208 */
[----:B------:R-:W-:-:S05]  /*0840*/  IADD3 R23, PT, PT, R17, R19, RZ ;  /* 0x0000001311177210 */ /* 0x000fca0007ffe0ff */
        /* <DEDUP_REMOVED lines=11> */
[----:B------:R-:W2:Y:S01]  /*0900*/  LDG.E.64 R16, desc[UR4][R16.64] ;  /* 0x0000000410107981 */ /* 0x000ea2000c1e1b00 */
[----:B------:R-:W-:Y:S01]  /*0910*/  IADD3 R6, PT, PT, R6, 0x4, RZ ;  /* 0x0000000406067810 */ /* 0x000fe20007ffe0ff */
[----:B--2---:R-:W-:-:S02]  /*0920*/  IMAD R15, R17, R8, RZ ;  /* 0x00000008110f7224 */ /* 0x004fc400078e02ff */
[----:B------:R-:W-:-:S04]  /*0930*/  IMAD.WIDE.U32 R26, R8, R16, R18 ;  /* 0x00000010081a7225 */ /* 0x000fc800078e0012 */
[----:B------:R-:W-:Y:S01]  /*0940*/  IMAD R15, R9, R16, R15 ;  /* 0x00000010090f7224 */ /* 0x000fe200078e020f */
[----:B------:R-:W-:-:S04]  /*0950*/  MOV R8, R26 ;  /* 0x0000001a00087202 */ /* 0x000fc80000000f00 */
[----:B------:R-:W-:-:S04]  /*0960*/  IADD3 R27, PT, PT, R27, R15, RZ ;  /* 0x0000000f1b1b7210 */ /* 0x000fc80007ffe0ff */
[----:B------:R-:W-:-:S05]  /*0970*/  MOV R9, R27 ;  /* 0x0000001b00097202 */ /* 0x000fca0000000f00 */
[----:B------:R1:W-:Y:S02]  /*0980*/  STG.E.64 desc[UR4][R10.64], R8 ;  /* 0x000000080a007986 */ /* 0x0003e4000c101b04 */
.L_x_2:
[----:B------:R-:W-:Y:S05]  /*0990*/  @!P0 EXIT ;  /* 0x000000000000894d */ /* 0x000fea0003800000 */
[----:B------:R-:W-:Y:S02]  /*09a0*/  ISETP.NE.AND P1, PT, R7, 0x1, PT ;  /* 0x000000010700780c */ /* 0x000fe40003f25270 */
[----:B------:R-:W-:-:S04]  /*09b0*/  LOP3.LUT R2, R2, 0x1, RZ, 0xc0, !PT ;  /* 0x0000000102027812 */ /* 0x000fc800078ec0ff */
[----:B------:R-:W-:-:S07]  /*09c0*/  ISETP.NE.U32.AND P0, PT, R2, 0x1, PT ;  /* 0x000000010200780c */ /* 0x000fce0003f05070 */
[----:B------:R-:W-:Y:S06]  /*09d0*/  @!P1 BRA `(.L_x_3) ;  /* 0x0000000000789947 */ /* 0x000fec0003800000 */
[----:B-1----:R-:W1:Y:S01]  /*09e0*/  LDC.64 R8, c[0x0][0x380] ;  /* 0x0000e000ff087b82 */ /* 0x002e620000000a00 */
[----:B------:R-:W-:Y:S01]  /*09f0*/  IADD3 R15, PT, PT, R5, R6, RZ ;  /* 0x00000006050f7210 */ /* 0x000fe20007ffe0ff */
[----:B------:R-:W-:Y:S01]  /*0a00*/  IMAD R7, R6, R3, R0 ;  /* 0x0000000306077224 */ /* 0x000fe200078e0200 */
[----:B------:R-:W3:Y:S05]  /*0a10*/  LDCU.64 UR6, c[0x0][0x380] ;  /* 0x00007000ff0677ac */ /* 0x000eea0008000a00 */
[----:B------:R-:W4:Y:S01]  /*0a20*/  LDC.64 R12, c[0x0][0x388] ;  /* 0x0000e200ff0c7b82 */ /* 0x000f220000000a00 */
[----:B-1----:R-:W-:-:S06]  /*0a30*/  IMAD.WIDE.U32 R14, R15, 0x8, R8 ;  /* 0x000000080f0e7825 */ /* 0x002fcc00078e0008 */
[----:B------:R-:W5:Y:S01]  /*0a40*/  LDG.E.64 R14, desc[UR4][R14.64] ;  /* 0x000000040e0e7981 */ /* 0x000f62000c1e1b00 */
[----:B----4-:R-:W-:-:S05]  /*0a50*/  IMAD.WIDE R8, R7, 0x8, R12 ;  /* 0x0000000807087825 */ /* 0x010fca00078e020c */
[----:B--2---:R-:W5:Y:S01]  /*0a60*/  LDG.E.64 R16, desc[UR4][R8.64] ;  /* 0x0000000408107981 */ /* 0x004f62000c1e1b00 */
[----:B------:R-:W-:Y:S01]  /*0a70*/  IADD3 R2, P1, PT, R5, R6, RZ ;  /* 0x0000000605027210 */ /* 0x000fe20007f3e0ff */
[----:B------:R-:W-:-:S04]  /*0a80*/  IMAD.WIDE R18, R3, 0x8, R8 ;  /* 0x0000000803127825 */ /* 0x000fc800078e0208 */
[----:B-----5:R-:W-:Y:S01]  /*0a90*/  IMAD R7, R17, R14, RZ ;  /* 0x0000000e11077224 */ /* 0x020fe200078e02ff */
[----:B------:R-:W-:Y:S01]  /*0aa0*/  IADD3.X R17, PT, PT, RZ, RZ, RZ, P1, !PT ;  /* 0x000000ffff117210 */ /* 0x000fe20000ffe4ff */
[----:B------:R-:W-:-:S04]  /*0ab0*/  IMAD.WIDE.U32 R12, R14, R16, R26 ;  /* 0x000000100e0c7225 */ /* 0x000fc800078e001a */
[----:B------:R-:W-:Y:S01]  /*0ac0*/  IMAD R7, R15, R16, R7 ;  /* 0x000000100f077224 */ /* 0x000fe200078e0207 */
[C---:B---3--:R-:W-:Y:S02]  /*0ad0*/  LEA R16, P1, R2.reuse, UR6, 0x3 ;  /* 0x0000000602107c11 */ /* 0x048fe4000f8218ff */
[----:B------:R-:W-:Y:S02]  /*0ae0*/  MOV R14, R12 ;  /* 0x0000000c000e7202 */ /* 0x000fe40000000f00 */
[----:B------:R-:W-:Y:S02]  /*0af0*/  IADD3 R15, PT, PT, R13, R7, RZ ;  /* 0x000000070d0f7210 */ /* 0x000fe40007ffe0ff */
[----:B------:R-:W-:-:S03]  /*0b00*/  LEA.HI.X R17, R2, UR7, R17, 0x3, P1 ;  /* 0x0000000702117c11 */ /* 0x000fc600088f1c11 */
        /* <DEDUP_REMOVED lines=11> */
.L_x_3:
[----:B------:R-:W-:Y:S05]  /*0bc0*/  @P0 EXIT ;  /* 0x000000000000094d */ /* 0x000fea0003800000 */
[----:B-1-3--:R-:W1:Y:S01]  /*0bd0*/  LDC.64 R8, c[0x0][0x380] ;  /* 0x0000e000ff087b82 */ /* 0x00ae620000000a00 */
[----:B------:R-:W-:Y:S01]  /*0be0*/  IADD3 R5, PT, PT, R5, R6, RZ ;  /* 0x0000000605057210 */ /* 0x000fe20007ffe0ff */
[----:B------:R-:W-:-:S06]  /*0bf0*/  IMAD R7, R6, R3, R0 ;  /* 0x0000000306077224 */ /* 0x000fcc00078e0200 */
[----:B------:R-:W3:Y:S01]  /*0c00*/  LDC.64 R12, c[0x0][0x388] ;  /* 0x0000e200ff0c7b82 */ /* 0x000ee20000000a00 */
[----:B-1----:R-:W-:-:S06]  /*0c10*/  IMAD.WIDE.U32 R2, R5, 0x8, R8 ;  /* 0x0000000805027825 */ /* 0x002fcc00078e0008 */
[----:B------:R-:W4:Y:S01]  /*0c20*/  LDG.E.64 R2, desc[UR4][R2.64] ;  /* 0x0000000402027981 */ /* 0x000f22000c1e1b00 */
[----:B---3--:R-:W-:-:S06]  /*0c30*/  IMAD.WIDE R4, R7, 0x8, R12 ;  /* 0x0000000807047825 */ /* 0x008fcc00078e020c */
[----:B------:R-:W4:Y:S02]  /*0c40*/  LDG.E.64 R4, desc[UR4][R4.64] ;  /* 0x0000000404047981 */ /* 0x000f24000c1e1b00 */
[----:B----4-:R-:W-:Y:S02]  /*0c50*/  IMAD R9, R5, R2, RZ ;  /* 0x0000000205097224 */ /* 0x010fe400078e02ff */
[----:B------:R-:W-:-:S04]  /*0c60*/  IMAD.WIDE.U32 R6, R2, R4, R26 ;  /* 0x0000000402067225 */ /* 0x000fc800078e001a */
[----:B------:R-:W-:-:S05]  /*0c70*/  IMAD R9, R3, R4, R9 ;  /* 0x0000000403097224 */ /* 0x000fca00078e0209 */
[----:B------:R-:W-:-:S05]  /*0c80*/  IADD3 R7, PT, PT, R7, R9, RZ ;  /* 0x0000000907077210 */ /* 0x000fca0007ffe0ff */
[----:B------:R-:W-:Y:S01]  /*0c90*/  STG.E.64 desc[UR4][R10.64], R6 ;  /* 0x000000060a007986 */ /* 0x000fe2000c101b04 */
[----:B------:R-:W-:Y:S05]  /*0ca0*/  EXIT ;  /* 0x000000000000794d */ /* 0x000fea0003800000 */
.L_x_4:
[----:B------:R-:W-:-:S00]  /*0cb0*/  BRA `(.L_x_4) ;  /* 0xfffffffc00fc7947 */ /* 0x000fc0000383ffff */
[----:B------:R-:W-:-:S00]  /*0cc0*/  NOP ;  /* 0x0000000000007918 */ /* 0x000fc00000000000 */
        /* <DEDUP_REMOVED lines=11> */
.L_x_5:


//--------------------- .nv.shared.reserved.0     --------------------------
	.section	.nv.shared.reserved.0,"aw",@nobits
	.weak		__nv_reservedSMEM_offset_0_alias
	.size		__nv_reservedSMEM_offset_0_alias, 0, 64
	.other		__nv_reservedSMEM_offset_0_alias,@"STO_CUDA_RESERVED_SHARED STV_DEFAULT"
__nv_reservedSMEM_offset_0_alias:
	.zero		0
	.zero		64


//--------------------- .nv.constant0._Z18mult_matrizxmatrizPlS_S_iii --------------------------
	.section	.nv.constant0._Z18mult_matrizxmatrizPlS_S_iii,"a",@progbits
	.sectionflags	@""
	.align	4
.nv.constant0._Z18mult_matrizxmatrizPlS_S_iii:
	.zero		932


//--------------------- SYMBOLS --------------------------

	.type		.nv.reservedSmem.offset0,@object
	.size		.nv.reservedSmem.offset0,0x4
